	.headerflags	@"EF_CUDA_TEXMODE_UNIFIED EF_CUDA_64BIT_ADDRESS EF_CUDA_ACCELERATORS EF_CUDA_SM90 EF_CUDA_VIRTUAL_SM(EF_CUDA_SM90)"
	.elftype	@"ET_EXEC"


//--------------------- .nv.info                  --------------------------
	.section	.nv.info,"",@"SHT_CUDA_INFO"
	.align	4


	//----- nvinfo : EIATTR_REGCOUNT
	.align		4
        /*0000*/ 	.byte	0x04, 0x2f
        /*0002*/ 	.short	(.L_1 - .L_0)
	.align		4
.L_0:
        /*0004*/ 	.word	index@(triton_poi_fused_leaky_relu_leaky_relu_backward_0)
        /*0008*/ 	.word	0x0000000a


	//----- nvinfo : EIATTR_MIN_STACK_SIZE
	.align		4
.L_1:
        /*000c*/ 	.byte	0x04, 0x12
        /*000e*/ 	.short	(.L_3 - .L_2)
	.align		4
.L_2:
        /*0010*/ 	.word	index@(triton_poi_fused_leaky_relu_leaky_relu_backward_0)
        /*0014*/ 	.word	0x00000000


	//----- nvinfo : EIATTR_FRAME_SIZE
	.align		4
.L_3:
        /*0018*/ 	.byte	0x04, 0x11
        /*001a*/ 	.short	(.L_5 - .L_4)
	.align		4
.L_4:
        /*001c*/ 	.word	index@(triton_poi_fused_leaky_relu_leaky_relu_backward_0)
        /*0020*/ 	.word	0x00000000


	//----- nvinfo : EIATTR_MIN_STACK_SIZE
	.align		4
.L_5:
        /*0024*/ 	.byte	0x04, 0x12
        /*0026*/ 	.short	(.L_7 - .L_6)
	.align		4
.L_6:
        /*0028*/ 	.word	index@(triton_poi_fused_leaky_relu_leaky_relu_backward_0)
        /*002c*/ 	.word	0x00000000
.L_7:


//--------------------- .nv.info.triton_poi_fused_leaky_relu_leaky_relu_backward_0 --------------------------
	.section	.nv.info.triton_poi_fused_leaky_relu_leaky_relu_backward_0,"",@"SHT_CUDA_INFO"
	.sectionflags	@""
	.align	4


	//----- nvinfo : EIATTR_CUDA_API_VERSION
	.align		4
        /*0000*/ 	.byte	0x04, 0x37
        /*0002*/ 	.short	(.L_9 - .L_8)
.L_8:
        /*0004*/ 	.word	0x0000007c


	//----- nvinfo : EIATTR_KPARAM_INFO
	.align		4
.L_9:
        /*0008*/ 	.byte	0x04, 0x17
        /*000a*/ 	.short	(.L_11 - .L_10)
.L_10:
        /*000c*/ 	.word	0x00000000
        /*0010*/ 	.short	0x0002
        /*0012*/ 	.short	0x0010
        /*0014*/ 	.byte	0x00, 0xf0, 0x11, 0x00


	//----- nvinfo : EIATTR_KPARAM_INFO
	.align		4
.L_11:
        /*0018*/ 	.byte	0x04, 0x17
        /*001a*/ 	.short	(.L_13 - .L_12)
.L_12:
        /*001c*/ 	.word	0x00000000
        /*0020*/ 	.short	0x0001
        /*0022*/ 	.short	0x0008
        /*0024*/ 	.byte	0x00, 0xf4, 0x21, 0x00


	//----- nvinfo : EIATTR_KPARAM_INFO
	.align		4
.L_13:
        /*0028*/ 	.byte	0x04, 0x17
        /*002a*/ 	.short	(.L_15 - .L_14)
.L_14:
        /*002c*/ 	.word	0x00000000
        /*0030*/ 	.short	0x0000
        /*0032*/ 	.short	0x0000
        /*0034*/ 	.byte	0x00, 0xf4, 0x21, 0x00


	//----- nvinfo : EIATTR_SPARSE_MMA_MASK
	.align		4
.L_15:
        /*0038*/ 	.byte	0x03, 0x50
        /*003a*/ 	.short	0x0000


	//----- nvinfo : EIATTR_MAXREG_COUNT
	.align		4
        /*003c*/ 	.byte	0x03, 0x1b
        /*003e*/ 	.short	0x00ff


	//----- nvinfo : EIATTR_EXIT_INSTR_OFFSETS
	.align		4
        /*0040*/ 	.byte	0x04, 0x1c
        /*0042*/ 	.short	(.L_17 - .L_16)


	//   ....[0]....
.L_16:
        /*0044*/ 	.word	0x00000180


	//   ....[1]....
        /*0048*/ 	.word	0x000001a0


	//----- nvinfo : EIATTR_REQNTID
	.align		4
.L_17:
        /*004c*/ 	.byte	0x04, 0x10
        /*004e*/ 	.short	(.L_19 - .L_18)
.L_18:
        /*0050*/ 	.word	0x00000080
        /*0054*/ 	.word	0x00000001
        /*0058*/ 	.word	0x00000001


	//----- nvinfo : EIATTR_CBANK_PARAM_SIZE
	.align		4
.L_19:
        /*005c*/ 	.byte	0x03, 0x19
        /*005e*/ 	.short	0x0014


	//----- nvinfo : EIATTR_PARAM_CBANK
	.align		4
        /*0060*/ 	.byte	0x04, 0x0a
        /*0062*/ 	.short	(.L_21 - .L_20)
	.align		4
.L_20:
        /*0064*/ 	.word	index@(.nv.constant0.triton_poi_fused_leaky_relu_leaky_relu_backward_0)
        /*0068*/ 	.short	0x0210
        /*006a*/ 	.short	0x0014


	//----- nvinfo : EIATTR_SW_WAR
	.align		4
.L_21:
        /*006c*/ 	.byte	0x04, 0x36
        /*006e*/ 	.short	(.L_23 - .L_22)
.L_22:
        /*0070*/ 	.word	0x00000008
.L_23:


//--------------------- .nv.callgraph             --------------------------
	.section	.nv.callgraph,"",@"SHT_CUDA_CALLGRAPH"
	.align	4
	.sectionentsize	8
	.align		4
        /*0000*/ 	.word	0x00000000
	.align		4
        /*0004*/ 	.word	0xffffffff
	.align		4
        /*0008*/ 	.word	0x00000000
	.align		4
        /*000c*/ 	.word	0xfffffffe
	.align		4
        /*0010*/ 	.word	0x00000000
	.align		4
        /*0014*/ 	.word	0xfffffffd
	.align		4
        /*0018*/ 	.word	0x00000000
	.align		4
        /*001c*/ 	.word	0xfffffffc


//--------------------- .text.triton_poi_fused_leaky_relu_leaky_relu_backward_0 --------------------------
	.section	.text.triton_poi_fused_leaky_relu_leaky_relu_backward_0,"ax",@progbits
	.align	128
        .global         triton_poi_fused_leaky_relu_leaky_relu_backward_0
        .type           triton_poi_fused_leaky_relu_leaky_relu_backward_0,@function
        .size           triton_poi_fused_leaky_relu_leaky_relu_backward_0,(.L_x_1 - triton_poi_fused_leaky_relu_leaky_relu_backward_0)
        .other          triton_poi_fused_leaky_relu_leaky_relu_backward_0,@"STO_CUDA_ENTRY STV_DEFAULT"
triton_poi_fused_leaky_relu_leaky_relu_backward_0:
.text.triton_poi_fused_leaky_relu_leaky_relu_backward_0:
[----:B------:R-:W0:Y:S02]  /*0000*/  LDC R1, c[0x0][0x28] ;  /* 0x00000a00ff017b82 */ /* 0x000e240000000800 */
[----:B------:R-:W1:Y:S01]  /*0010*/  S2R R0, SR_TID.X ;  /* 0x0000000000007919 */ /* 0x000e620000002100 */
[----:B------:R-:W2:Y:S01]  /*0020*/  LDC.64 R2, c[0x0][0x210] ;  /* 0x00008400ff027b82 */ /* 0x000ea20000000a00 */
[----:B------:R-:W-:Y:S01]  /*0030*/  CS2R R6, SRZ ;  /* 0x0000000000067805 */ /* 0x000fe2000001ff00 */
[----:B------:R-:W-:Y:S01]  /*0040*/  ULDC.64 UR4, c[0x0][0x208] ;  /* 0x0000820000047ab9 */ /* 0x000fe20000000a00 */
[----:B------:R-:W3:Y:S01]  /*0050*/  S2R R5, SR_CTAID.X ;  /* 0x0000000000057919 */ /* 0x000ee20000002500 */
[----:B------:R-:W-:Y:S01]  /*0060*/  ULDC.64 UR6, c[0x0][0x218] ;  /* 0x0000860000067ab9 */ /* 0x000fe20000000a00 */
[----:B-1----:R-:W-:-:S05]  /*0070*/  IMAD.SHL.U32 R0, R0, 0x2, RZ ;  /* 0x0000000200007824 */ /* 0x002fca00078e00ff */
[----:B------:R-:W-:-:S05]  /*0080*/  LOP3.LUT R0, R0, 0xfe, RZ, 0xc0, !PT ;  /* 0x000000fe00007812 */ /* 0x000fca00078ec0ff */
[----:B---3--:R-:W-:-:S04]  /*0090*/  IMAD R5, R5, 0x100, R0 ;  /* 0x0000010005057824 */ /* 0x008fc800078e0200 */
[C---:B--2---:R-:W-:Y:S01]  /*00a0*/  IMAD.WIDE R2, R5.reuse, 0x4, R2 ;  /* 0x0000000405027825 */ /* 0x044fe200078e0202 */
[----:B------:R-:W-:-:S13]  /*00b0*/  ISETP.GE.AND P0, PT, R5, 0x100, PT ;  /* 0x000001000500780c */ /* 0x000fda0003f06270 */
[----:B------:R-:W2:Y:S01]  /*00c0*/  @!P0 LDG.E.64 R6, desc[UR4][R2.64] ;  /* 0x0000000402068981 */ /* 0x000ea2000c1e1b00 */
[----:B------:R-:W-:-:S04]  /*00d0*/  IADD3 R4, P3, R5, UR6, RZ ;  /* 0x0000000605047c10 */ /* 0x000fc8000ff7e0ff */
[----:B------:R-:W-:Y:S02]  /*00e0*/  LEA.HI.X.SX32 R5, R5, UR7, 0x1, P3 ;  /* 0x0000000705057c11 */ /* 0x000fe400098f0eff */
[----:B--2---:R-:W-:Y:S02]  /*00f0*/  FSETP.GT.AND P2, PT, R6, RZ, PT ;  /* 0x000000ff0600720b */ /* 0x004fe40003f44000 */
[----:B------:R-:W-:-:S11]  /*0100*/  FSETP.GT.AND P1, PT, R7, RZ, PT ;  /* 0x000000ff0700720b */ /* 0x000fd60003f24000 */
[----:B------:R-:W-:Y:S02]  /*0110*/  @!P2 FMUL R6, R6, 0.10000000149011611938 ;  /* 0x3dcccccd0606a820 */ /* 0x000fe40000400000 */
[----:B------:R-:W-:-:S03]  /*0120*/  @!P1 FMUL R7, R7, 0.10000000149011611938 ;  /* 0x3dcccccd07079820 */ /* 0x000fc60000400000 */
[----:B------:R-:W-:Y:S02]  /*0130*/  FSETP.GT.AND P2, PT, R6, RZ, PT ;  /* 0x000000ff0600720b */ /* 0x000fe40003f44000 */
[----:B------:R-:W-:Y:S02]  /*0140*/  FSETP.GT.AND P1, PT, R7, RZ, PT ;  /* 0x000000ff0700720b */ /* 0x000fe40003f24000 */
[----:B------:R-:W-:Y:S02]  /*0150*/  SEL R0, RZ, 0x1, !P2 ;  /* 0x00000001ff007807 */ /* 0x000fe40005000000 */
[----:B------:R-:W-:-:S05]  /*0160*/  SEL R7, RZ, 0x100, !P1 ;  /* 0x00000100ff077807 */ /* 0x000fca0004800000 */
[----:B------:R-:W-:Y:S01]  /*0170*/  IMAD.IADD R7, R0, 0x1, R7 ;  /* 0x0000000100077824 */ /* 0x000fe200078e0207 */
[----:B------:R-:W-:Y:S06]  /*0180*/  @P0 EXIT ;  /* 0x000000000000094d */ /* 0x000fec0003800000 */
[----:B------:R-:W-:Y:S01]  /*0190*/  STG.E.U16 desc[UR4][R4.64], R7 ;  /* 0x0000000704007986 */ /* 0x000fe2000c101504 */
[----:B------:R-:W-:Y:S05]  /*01a0*/  EXIT ;  /* 0x000000000000794d */ /* 0x000fea0003800000 */
.L_x_0:
[----:B------:R-:W-:-:S00]  /*01b0*/  BRA `(.L_x_0) ;  /* 0xfffffffc00fc7947 */ /* 0x000fc0000383ffff */
[----:B------:R-:W-:-:S00]  /*01c0*/  NOP ;  /* 0x0000000000007918 */ /* 0x000fc00000000000 */
        /* <DEDUP_REMOVED lines=11> */
.L_x_1:


//--------------------- .nv.constant0.triton_poi_fused_leaky_relu_leaky_relu_backward_0 --------------------------
	.section	.nv.constant0.triton_poi_fused_leaky_relu_leaky_relu_backward_0,"a",@progbits
	.sectionflags	@""
	.align	4
.nv.constant0.triton_poi_fused_leaky_relu_leaky_relu_backward_0:
	.zero		548
